//
// Generated by NVIDIA NVVM Compiler
//
// Compiler Build ID: CL-36424714
// Cuda compilation tools, release 13.0, V13.0.88
// Based on NVVM 20.0.0
//

.version 9.0
.target sm_100
.address_size 64

	// .globl	my_kernel_kernel0
// _ZZ17my_kernel_kernel0E18PaddedInput_shared has been demoted
// _ZZ17my_kernel_kernel0E18placeholder_shared has been demoted

.visible .entry my_kernel_kernel0(
	.param .u64 .ptr .align 1 my_kernel_kernel0_param_0,
	.param .u64 .ptr .align 1 my_kernel_kernel0_param_1,
	.param .u64 .ptr .align 1 my_kernel_kernel0_param_2,
	.param .u64 .ptr .align 1 my_kernel_kernel0_param_3
)
{
	.reg .pred 	%p<3>;
	.reg .b16 	%rs<10>;
	.reg .b32 	%r<41>;
	.reg .b32 	%f<115>;
	.reg .b64 	%rd<20>;
	// demoted variable
	.shared .align 4 .b8 _ZZ17my_kernel_kernel0E18PaddedInput_shared[6272];
	// demoted variable
	.shared .align 4 .b8 _ZZ17my_kernel_kernel0E18placeholder_shared[64];
	ld.param.u64 	%rd7, [my_kernel_kernel0_param_0];
	ld.param.u64 	%rd8, [my_kernel_kernel0_param_1];
	ld.param.u64 	%rd5, [my_kernel_kernel0_param_2];
	ld.param.u64 	%rd6, [my_kernel_kernel0_param_3];
	cvta.to.global.u64 	%rd9, %rd8;
	cvta.to.global.u64 	%rd1, %rd7;
	mov.u32 	%r1, %ctaid.x;
	shr.u32 	%r2, %r1, 5;
	mov.u32 	%r3, %tid.x;
	shr.u32 	%r14, %r3, 2;
	mul.lo.s32 	%r15, %r14, 224;
	and.b32  	%r4, %r3, 3;
	or.b32  	%r16, %r15, %r4;
	mad.lo.s32 	%r39, %r2, 87808, %r16;
	shl.b32 	%r17, %r3, 4;
	mov.u32 	%r18, _ZZ17my_kernel_kernel0E18placeholder_shared;
	add.s32 	%r6, %r18, %r17;
	shl.b32 	%r19, %r3, 7;
	shl.b32 	%r20, %r1, 2;
	and.b32  	%r21, %r20, 124;
	or.b32  	%r22, %r21, %r19;
	cvt.u16.u32 	%rs3, %r3;
	mul.hi.u16 	%rs1, %rs3, 2341;
	mul.lo.s16 	%rs4, %rs1, 28;
	sub.s16 	%rs2, %rs3, %rs4;
	shl.b16 	%rs5, %rs2, 2;
	and.b16  	%rs6, %rs5, 112;
	mad.lo.s16 	%rs7, %rs1, 224, %rs6;
	mul.wide.u16 	%r23, %rs7, 4;
	mov.u32 	%r24, _ZZ17my_kernel_kernel0E18PaddedInput_shared;
	add.s32 	%r7, %r24, %r23;
	shl.b32 	%r25, %r3, 2;
	and.b32  	%r26, %r25, 12;
	add.s32 	%r8, %r18, %r26;
	mul.wide.u32 	%rd10, %r22, 4;
	add.s64 	%rd19, %rd9, %rd10;
	mov.b32 	%r40, 0;
	mov.f32 	%f107, 0f00000000;
	mov.f32 	%f108, %f107;
	mov.f32 	%f109, %f107;
	mov.f32 	%f110, %f107;
	mov.f32 	%f111, %f107;
	mov.f32 	%f112, %f107;
	mov.f32 	%f113, %f107;
	mov.f32 	%f114, %f107;
$L__BB0_1:
	setp.gt.u32 	%p1, %r3, 3;
	bar.sync 	0;
	mul.wide.u32 	%rd11, %r39, 4;
	add.s64 	%rd12, %rd1, %rd11;
	ld.global.nc.f32 	%f18, [%rd12];
	shl.b32 	%r27, %r3, 2;
	mov.u32 	%r28, _ZZ17my_kernel_kernel0E18PaddedInput_shared;
	add.s32 	%r29, %r28, %r27;
	st.shared.f32 	[%r29], %f18;
	ld.global.nc.f32 	%f19, [%rd12+43904];
	st.shared.f32 	[%r29+784], %f19;
	ld.global.nc.f32 	%f20, [%rd12+87808];
	st.shared.f32 	[%r29+1568], %f20;
	ld.global.nc.f32 	%f21, [%rd12+131712];
	st.shared.f32 	[%r29+2352], %f21;
	ld.global.nc.f32 	%f22, [%rd12+175616];
	st.shared.f32 	[%r29+3136], %f22;
	ld.global.nc.f32 	%f23, [%rd12+219520];
	st.shared.f32 	[%r29+3920], %f23;
	ld.global.nc.f32 	%f24, [%rd12+263424];
	st.shared.f32 	[%r29+4704], %f24;
	ld.global.nc.f32 	%f25, [%rd12+307328];
	st.shared.f32 	[%r29+5488], %f25;
	@%p1 bra 	$L__BB0_3;
	ld.global.nc.v4.f32 	{%f26, %f27, %f28, %f29}, [%rd19];
	st.shared.v4.f32 	[%r6], {%f26, %f27, %f28, %f29};
$L__BB0_3:
	bar.sync 	0;
	ld.shared.f32 	%f30, [%r7];
	ld.shared.f32 	%f31, [%r8];
	fma.rn.f32 	%f32, %f30, %f31, %f114;
	ld.shared.f32 	%f33, [%r7+16];
	fma.rn.f32 	%f34, %f33, %f31, %f113;
	ld.shared.f32 	%f35, [%r7+32];
	fma.rn.f32 	%f36, %f35, %f31, %f112;
	ld.shared.f32 	%f37, [%r7+48];
	fma.rn.f32 	%f38, %f37, %f31, %f111;
	ld.shared.f32 	%f39, [%r7+4];
	ld.shared.f32 	%f40, [%r8+16];
	fma.rn.f32 	%f41, %f39, %f40, %f32;
	ld.shared.f32 	%f42, [%r7+20];
	fma.rn.f32 	%f43, %f42, %f40, %f34;
	ld.shared.f32 	%f44, [%r7+36];
	fma.rn.f32 	%f45, %f44, %f40, %f36;
	ld.shared.f32 	%f46, [%r7+52];
	fma.rn.f32 	%f47, %f46, %f40, %f38;
	ld.shared.f32 	%f48, [%r7+448];
	fma.rn.f32 	%f49, %f48, %f31, %f110;
	ld.shared.f32 	%f50, [%r7+464];
	fma.rn.f32 	%f51, %f50, %f31, %f109;
	ld.shared.f32 	%f52, [%r7+480];
	fma.rn.f32 	%f53, %f52, %f31, %f108;
	ld.shared.f32 	%f54, [%r7+496];
	fma.rn.f32 	%f55, %f54, %f31, %f107;
	ld.shared.f32 	%f56, [%r7+452];
	fma.rn.f32 	%f57, %f56, %f40, %f49;
	ld.shared.f32 	%f58, [%r7+468];
	fma.rn.f32 	%f59, %f58, %f40, %f51;
	ld.shared.f32 	%f60, [%r7+484];
	fma.rn.f32 	%f61, %f60, %f40, %f53;
	ld.shared.f32 	%f62, [%r7+500];
	fma.rn.f32 	%f63, %f62, %f40, %f55;
	ld.shared.f32 	%f64, [%r7+8];
	ld.shared.f32 	%f65, [%r8+32];
	fma.rn.f32 	%f66, %f64, %f65, %f41;
	ld.shared.f32 	%f67, [%r7+24];
	fma.rn.f32 	%f68, %f67, %f65, %f43;
	ld.shared.f32 	%f69, [%r7+40];
	fma.rn.f32 	%f70, %f69, %f65, %f45;
	ld.shared.f32 	%f71, [%r7+56];
	fma.rn.f32 	%f72, %f71, %f65, %f47;
	ld.shared.f32 	%f73, [%r7+12];
	ld.shared.f32 	%f74, [%r8+48];
	fma.rn.f32 	%f114, %f73, %f74, %f66;
	ld.shared.f32 	%f75, [%r7+28];
	fma.rn.f32 	%f113, %f75, %f74, %f68;
	ld.shared.f32 	%f76, [%r7+44];
	fma.rn.f32 	%f112, %f76, %f74, %f70;
	ld.shared.f32 	%f77, [%r7+60];
	fma.rn.f32 	%f111, %f77, %f74, %f72;
	ld.shared.f32 	%f78, [%r7+456];
	fma.rn.f32 	%f79, %f78, %f65, %f57;
	ld.shared.f32 	%f80, [%r7+472];
	fma.rn.f32 	%f81, %f80, %f65, %f59;
	ld.shared.f32 	%f82, [%r7+488];
	fma.rn.f32 	%f83, %f82, %f65, %f61;
	ld.shared.f32 	%f84, [%r7+504];
	fma.rn.f32 	%f85, %f84, %f65, %f63;
	ld.shared.f32 	%f86, [%r7+460];
	fma.rn.f32 	%f110, %f86, %f74, %f79;
	ld.shared.f32 	%f87, [%r7+476];
	fma.rn.f32 	%f109, %f87, %f74, %f81;
	ld.shared.f32 	%f88, [%r7+492];
	fma.rn.f32 	%f108, %f88, %f74, %f83;
	ld.shared.f32 	%f89, [%r7+508];
	fma.rn.f32 	%f107, %f89, %f74, %f85;
	add.s32 	%r40, %r40, 1;
	add.s64 	%rd19, %rd19, 2048;
	add.s32 	%r39, %r39, 4;
	setp.ne.s32 	%p2, %r40, 56;
	@%p2 bra 	$L__BB0_1;
	cvta.to.global.u64 	%rd13, %rd6;
	cvta.to.global.u64 	%rd14, %rd5;
	shl.b32 	%r30, %r1, 2;
	and.b32  	%r31, %r30, 124;
	or.b32  	%r32, %r31, %r4;
	mul.wide.u32 	%rd15, %r32, 4;
	add.s64 	%rd16, %rd13, %rd15;
	ld.global.nc.f32 	%f90, [%rd16];
	mul.lo.s32 	%r33, %r2, 50176;
	mul.wide.u16 	%r34, %rs1, 7168;
	shl.b16 	%rs8, %rs2, 7;
	and.b16  	%rs9, %rs8, 3584;
	cvt.u32.u16 	%r35, %rs9;
	or.b32  	%r36, %r32, %r33;
	add.s32 	%r37, %r36, %r34;
	add.s32 	%r38, %r37, %r35;
	add.f32 	%f91, %f114, %f90;
	max.f32 	%f92, %f91, 0f00000000;
	mul.wide.u32 	%rd17, %r38, 4;
	add.s64 	%rd18, %rd14, %rd17;
	st.global.f32 	[%rd18], %f92;
	add.f32 	%f93, %f113, %f90;
	max.f32 	%f94, %f93, 0f00000000;
	st.global.f32 	[%rd18+512], %f94;
	add.f32 	%f95, %f112, %f90;
	max.f32 	%f96, %f95, 0f00000000;
	st.global.f32 	[%rd18+1024], %f96;
	add.f32 	%f97, %f111, %f90;
	max.f32 	%f98, %f97, 0f00000000;
	st.global.f32 	[%rd18+1536], %f98;
	add.f32 	%f99, %f110, %f90;
	max.f32 	%f100, %f99, 0f00000000;
	st.global.f32 	[%rd18+14336], %f100;
	add.f32 	%f101, %f109, %f90;
	max.f32 	%f102, %f101, 0f00000000;
	st.global.f32 	[%rd18+14848], %f102;
	add.f32 	%f103, %f108, %f90;
	max.f32 	%f104, %f103, 0f00000000;
	st.global.f32 	[%rd18+15360], %f104;
	add.f32 	%f105, %f107, %f90;
	max.f32 	%f106, %f105, 0f00000000;
	st.global.f32 	[%rd18+15872], %f106;
	ret;

}


// ===== COMPILED SASS (sm_100) =====

	.target	sm_100

	.elftype	@"ET_EXEC"


//--------------------- .note.nv.tkinfo           --------------------------
	.section	.note.nv.tkinfo,"",@"SHT_NOTE"
	.sectionflags	@"SHF_NOTE_NV_TKINFO"
	.tkinfo
        /*0018*/ 	.word	0x00000002
        /*0030*/ 	.string	""
        /*0030*/ 	.string	"ptxas"
        /*0030*/ 	.string	"Cuda compilation tools, release 13.0, V13.0.88"
        /*0030*/ 	.string	"Build cuda_13.0.r13.0/compiler.36424714_0"
        /*0030*/ 	.string	"-arch sm_100 -m 64 "



//--------------------- .note.nv.cuinfo           --------------------------
	.section	.note.nv.cuinfo,"",@"SHT_NOTE"
	.sectionflags	@"SHF_NOTE_NV_CUINFO"
        /*0018*/ 	.short	0x0002
        /*001a*/ 	.short	0x0064
        /*001c*/ 	.short	0x0082
	.zero		2


//--------------------- .nv.info                  --------------------------
	.section	.nv.info,"",@"SHT_CUDA_INFO"
	.align	4


	//----- nvinfo : EIATTR_REGCOUNT
	.align		4
        /*0000*/ 	.byte	0x04, 0x2f
        /*0002*/ 	.short	(.L_1 - .L_0)
	.align		4
.L_0:
        /*0004*/ 	.word	index@(my_kernel_kernel0)
        /*0008*/ 	.word	0x0000002c


	//----- nvinfo : EIATTR_FRAME_SIZE
	.align		4
.L_1:
        /*000c*/ 	.byte	0x04, 0x11
        /*000e*/ 	.short	(.L_3 - .L_2)
	.align		4
.L_2:
        /*0010*/ 	.word	index@(my_kernel_kernel0)
        /*0014*/ 	.word	0x00000000


	//----- nvinfo : EIATTR_MIN_STACK_SIZE
	.align		4
.L_3:
        /*0018*/ 	.byte	0x04, 0x12
        /*001a*/ 	.short	(.L_5 - .L_4)
	.align		4
.L_4:
        /*001c*/ 	.word	index@(my_kernel_kernel0)
        /*0020*/ 	.word	0x00000000
.L_5:


//--------------------- .nv.compat                --------------------------
	.section	.nv.compat,"",@"SHT_CUDA_COMPAT_INFO"
	.align	4
        /*0000*/ 	.byte	0x02, 0x09, 0x00, 0x00, 0x02, 0x02, 0x01, 0x00, 0x02, 0x05, 0x05, 0x00, 0x03, 0x07, 0x01, 0x01
        /*0010*/ 	.byte	0x02, 0x03, 0x00, 0x00, 0x02, 0x06, 0x01, 0x00, 0x04, 0x0b, 0x08, 0x00, 0x09, 0x00, 0x00, 0x00
        /*0020*/ 	.byte	0x00, 0x00, 0x00, 0x00


//--------------------- .nv.info.my_kernel_kernel0 --------------------------
	.section	.nv.info.my_kernel_kernel0,"",@"SHT_CUDA_INFO"
	.sectionflags	@""
	.align	4


	//----- nvinfo : EIATTR_CUDA_API_VERSION
	.align		4
        /*0000*/ 	.byte	0x04, 0x37
        /*0002*/ 	.short	(.L_7 - .L_6)
.L_6:
        /*0004*/ 	.word	0x00000082


	//----- nvinfo : EIATTR_KPARAM_INFO
	.align		4
.L_7:
        /*0008*/ 	.byte	0x04, 0x17
        /*000a*/ 	.short	(.L_9 - .L_8)
.L_8:
        /*000c*/ 	.word	0x00000000
        /*0010*/ 	.short	0x0003
        /*0012*/ 	.short	0x0018
        /*0014*/ 	.byte	0x00, 0xf5, 0x21, 0x00


	//----- nvinfo : EIATTR_KPARAM_INFO
	.align		4
.L_9:
        /*0018*/ 	.byte	0x04, 0x17
        /*001a*/ 	.short	(.L_11 - .L_10)
.L_10:
        /*001c*/ 	.word	0x00000000
        /*0020*/ 	.short	0x0002
        /*0022*/ 	.short	0x0010
        /*0024*/ 	.byte	0x00, 0xf5, 0x21, 0x00


	//----- nvinfo : EIATTR_KPARAM_INFO
	.align		4
.L_11:
        /*0028*/ 	.byte	0x04, 0x17
        /*002a*/ 	.short	(.L_13 - .L_12)
.L_12:
        /*002c*/ 	.word	0x00000000
        /*0030*/ 	.short	0x0001
        /*0032*/ 	.short	0x0008
        /*0034*/ 	.byte	0x00, 0xf5, 0x21, 0x00


	//----- nvinfo : EIATTR_KPARAM_INFO
	.align		4
.L_13:
        /*0038*/ 	.byte	0x04, 0x17
        /*003a*/ 	.short	(.L_15 - .L_14)
.L_14:
        /*003c*/ 	.word	0x00000000
        /*0040*/ 	.short	0x0000
        /*0042*/ 	.short	0x0000
        /*0044*/ 	.byte	0x00, 0xf5, 0x21, 0x00


	//----- nvinfo : EIATTR_SPARSE_MMA_MASK
	.align		4
.L_15:
        /*0048*/ 	.byte	0x03, 0x50
        /*004a*/ 	.short	0x0000


	//----- nvinfo : EIATTR_MAXREG_COUNT
	.align		4
        /*004c*/ 	.byte	0x03, 0x1b
        /*004e*/ 	.short	0x00ff


	//----- nvinfo : EIATTR_NUM_BARRIERS
	.align		4
        /*0050*/ 	.byte	0x02, 0x4c
        /*0052*/ 	.byte	0x01
	.zero		1


	//----- nvinfo : EIATTR_MERCURY_ISA_VERSION
	.align		4
        /*0054*/ 	.byte	0x03, 0x5f
        /*0056*/ 	.short	0x0101


	//----- nvinfo : EIATTR_VRC_CTA_INIT_COUNT
	.align		4
        /*0058*/ 	.byte	0x02, 0x4a
	.zero		1
	.zero		1


	//----- nvinfo : EIATTR_EXIT_INSTR_OFFSETS
	.align		4
        /*005c*/ 	.byte	0x04, 0x1c
        /*005e*/ 	.short	(.L_17 - .L_16)


	//   ....[0]....
.L_16:
        /*0060*/ 	.word	0x00000a70


	//----- nvinfo : EIATTR_CBANK_PARAM_SIZE
	.align		4
.L_17:
        /*0064*/ 	.byte	0x03, 0x19
        /*0066*/ 	.short	0x0020


	//----- nvinfo : EIATTR_PARAM_CBANK
	.align		4
        /*0068*/ 	.byte	0x04, 0x0a
        /*006a*/ 	.short	(.L_19 - .L_18)
	.align		4
.L_18:
        /*006c*/ 	.word	index@(.nv.constant0.my_kernel_kernel0)
        /*0070*/ 	.short	0x0380
        /*0072*/ 	.short	0x0020


	//----- nvinfo : EIATTR_SW_WAR
	.align		4
.L_19:
        /*0074*/ 	.byte	0x04, 0x36
        /*0076*/ 	.short	(.L_21 - .L_20)
.L_20:
        /*0078*/ 	.word	0x00000008
.L_21:


//--------------------- .nv.callgraph             --------------------------
	.section	.nv.callgraph,"",@"SHT_CUDA_CALLGRAPH"
	.align	4
	.sectionentsize	8
	.align		4
        /*0000*/ 	.word	0x00000000
	.align		4
        /*0004*/ 	.word	0xffffffff
	.align		4
        /*0008*/ 	.word	0x00000000
	.align		4
        /*000c*/ 	.word	0xfffffffe
	.align		4
        /*0010*/ 	.word	0x00000000
	.align		4
        /*0014*/ 	.word	0xfffffffd
	.align		4
        /*0018*/ 	.word	0x00000000
	.align		4
        /*001c*/ 	.word	0xfffffffc


//--------------------- .text.my_kernel_kernel0   --------------------------
	.section	.text.my_kernel_kernel0,"ax",@progbits
	.align	128
        .global         my_kernel_kernel0
        .type           my_kernel_kernel0,@function
        .size           my_kernel_kernel0,(.L_x_2 - my_kernel_kernel0)
        .other          my_kernel_kernel0,@"STO_CUDA_ENTRY STV_DEFAULT"
my_kernel_kernel0:
.text.my_kernel_kernel0:
[----:B------:R-:W-:Y:S01]  /*0000*/  LDC R1, c[0x0][0x37c] ;  /* 0x0000df00ff017b82 */ /* 0x000fe20000000800 */
[----:B------:R-:W0:Y:S07]  /*0010*/  S2R R34, SR_TID.X ;  /* 0x0000000000227919 */ /* 0x000e2e0000002100 */
[----:B------:R-:W1:Y:S01]  /*0020*/  S2UR UR6, SR_CgaCtaId ;  /* 0x00000000000679c3 */ /* 0x000e620000008800 */
[----:B------:R-:W-:Y:S01]  /*0030*/  UMOV UR4, 0x400 ;  /* 0x0000040000047882 */ /* 0x000fe20000000000 */
[----:B------:R-:W-:Y:S01]  /*0040*/  HFMA2 R30, -RZ, RZ, 0, 0 ;  /* 0x00000000ff1e7431 */ /* 0x000fe200000001ff */
[----:B------:R-:W2:Y:S01]  /*0050*/  S2R R3, SR_CTAID.X ;  /* 0x0000000000037919 */ /* 0x000ea20000002500 */
[----:B------:R-:W-:Y:S01]  /*0060*/  UIADD3 UR5, UPT, UPT, UR4, 0x1880, URZ ;  /* 0x0000188004057890 */ /* 0x000fe2000fffe0ff */
[----:B------:R-:W-:Y:S01]  /*0070*/  HFMA2 R20, -RZ, RZ, 0, 0 ;  /* 0x00000000ff147431 */ /* 0x000fe200000001ff */
[----:B------:R-:W-:-:S02]  /*0080*/  CS2R R28, SRZ ;  /* 0x00000000001c7805 */ /* 0x000fc4000001ff00 */
[----:B------:R-:W-:Y:S01]  /*0090*/  MOV R37, RZ ;  /* 0x000000ff00257202 */ /* 0x000fe20000000f00 */
[----:B------:R-:W3:Y:S01]  /*00a0*/  LDC.64 R4, c[0x0][0x388] ;  /* 0x0000e200ff047b82 */ /* 0x000ee20000000a00 */
[----:B------:R-:W-:Y:S02]  /*00b0*/  CS2R R26, SRZ ;  /* 0x00000000001a7805 */ /* 0x000fe4000001ff00 */
[----:B------:R-:W-:Y:S01]  /*00c0*/  MOV R24, RZ ;  /* 0x000000ff00187202 */ /* 0x000fe20000000f00 */
[----:B------:R-:W4:Y:S01]  /*00d0*/  LDCU.64 UR8, c[0x0][0x358] ;  /* 0x00006b00ff0877ac */ /* 0x000f220008000a00 */
[----:B-1----:R-:W-:Y:S02]  /*00e0*/  ULEA UR4, UR6, UR4, 0x18 ;  /* 0x0000000406047291 */ /* 0x002fe4000f8ec0ff */
[----:B------:R-:W-:Y:S01]  /*00f0*/  ULEA UR5, UR6, UR5, 0x18 ;  /* 0x0000000506057291 */ /* 0x000fe2000f8ec0ff */
[C---:B0-----:R-:W-:Y:S02]  /*0100*/  LOP3.LUT R0, R34.reuse, 0xffff, RZ, 0xc0, !PT ;  /* 0x0000ffff22007812 */ /* 0x041fe400078ec0ff */
[----:B------:R-:W-:-:S02]  /*0110*/  SHF.L.U32 R32, R34, 0x2, RZ ;  /* 0x0000000222207819 */ /* 0x000fc400000006ff */
[----:B--2---:R-:W-:Y:S01]  /*0120*/  SHF.L.U32 R2, R3, 0x2, RZ ;  /* 0x0000000203027819 */ /* 0x004fe200000006ff */
[----:B------:R-:W-:Y:S01]  /*0130*/  IMAD R0, R0, 0x925, RZ ;  /* 0x0000092500007824 */ /* 0x000fe200078e02ff */
[----:B------:R-:W-:Y:S02]  /*0140*/  SHF.R.U32.HI R31, RZ, 0x5, R3 ;  /* 0x00000005ff1f7819 */ /* 0x000fe40000011603 */
[----:B------:R-:W-:Y:S02]  /*0150*/  LOP3.LUT R9, R2, 0x7c, RZ, 0xc0, !PT ;  /* 0x0000007c02097812 */ /* 0x000fe400078ec0ff */
[----:B------:R-:W-:Y:S02]  /*0160*/  SHF.R.U32.HI R0, RZ, 0x10, R0 ;  /* 0x00000010ff007819 */ /* 0x000fe40000011600 */
[----:B------:R-:W-:Y:S02]  /*0170*/  LEA R9, R34, R9, 0x7 ;  /* 0x0000000922097211 */ /* 0x000fe400078e38ff */
[----:B------:R-:W-:-:S02]  /*0180*/  PRMT R11, R0, 0x9910, RZ ;  /* 0x00009910000b7816 */ /* 0x000fc400000000ff */
[C---:B------:R-:W-:Y:S01]  /*0190*/  ISETP.GT.U32.AND P0, PT, R34.reuse, 0x3, PT ;  /* 0x000000032200780c */ /* 0x040fe20003f04070 */
[----:B---3--:R-:W-:Y:S01]  /*01a0*/  IMAD.WIDE.U32 R4, R9, 0x4, R4 ;  /* 0x0000000409047825 */ /* 0x008fe200078e0004 */
[----:B------:R-:W-:Y:S02]  /*01b0*/  LEA R25, R34, UR4, 0x2 ;  /* 0x0000000422197c11 */ /* 0x000fe4000f8e10ff */
[----:B------:R-:W-:Y:S01]  /*01c0*/  LOP3.LUT R32, R32, 0xc, RZ, 0xc0, !PT ;  /* 0x0000000c20207812 */ /* 0x000fe200078ec0ff */
[----:B------:R-:W-:-:S05]  /*01d0*/  IMAD R0, R11, 0x1c, RZ ;  /* 0x0000001c0b007824 */ /* 0x000fca00078e02ff */
[----:B------:R-:W-:-:S04]  /*01e0*/  IADD3 R0, PT, PT, RZ, -R0, RZ ;  /* 0x80000000ff007210 */ /* 0x000fc80007ffe0ff */
[----:B------:R-:W-:Y:S02]  /*01f0*/  PRMT R7, R0, 0x7710, RZ ;  /* 0x0000771000077816 */ /* 0x000fe400000000ff */
[----:B------:R-:W-:Y:S02]  /*0200*/  SHF.R.U32.HI R0, RZ, 0x2, R34 ;  /* 0x00000002ff007819 */ /* 0x000fe40000011622 */
[----:B------:R-:W-:Y:S02]  /*0210*/  IADD3 R2, PT, PT, R7, R34, RZ ;  /* 0x0000002207027210 */ /* 0x000fe40007ffe0ff */
[----:B------:R-:W-:Y:S02]  /*0220*/  LOP3.LUT R7, R34, 0x3, RZ, 0xc0, !PT ;  /* 0x0000000322077812 */ /* 0x000fe400078ec0ff */
[----:B------:R-:W-:Y:S02]  /*0230*/  SHF.L.U32 R2, R2, 0x2, RZ ;  /* 0x0000000202027819 */ /* 0x000fe400000006ff */
[----:B------:R-:W-:Y:S01]  /*0240*/  LEA R34, R34, UR5, 0x4 ;  /* 0x0000000522227c11 */ /* 0x000fe2000f8e20ff */
[----:B------:R-:W-:Y:S01]  /*0250*/  IMAD R0, R0, 0xe0, R7 ;  /* 0x000000e000007824 */ /* 0x000fe200078e0207 */
[----:B------:R-:W-:-:S03]  /*0260*/  LOP3.LUT R2, R2, 0x70, RZ, 0xc0, !PT ;  /* 0x0000007002027812 */ /* 0x000fc600078ec0ff */
[----:B------:R-:W-:Y:S01]  /*0270*/  IMAD R31, R31, 0x15700, R0 ;  /* 0x000157001f1f7824 */ /* 0x000fe200078e0200 */
[----:B------:R-:W-:Y:S01]  /*0280*/  MOV R0, R5 ;  /* 0x0000000500007202 */ /* 0x000fe20000000f00 */
[----:B------:R-:W-:Y:S01]  /*0290*/  IMAD R6, R11, 0xe0, R2 ;  /* 0x000000e00b067824 */ /* 0x000fe200078e0202 */
[----:B------:R-:W-:-:S04]  /*02a0*/  MOV R2, R4 ;  /* 0x0000000400027202 */ /* 0x000fc80000000f00 */
[----:B------:R-:W-:-:S04]  /*02b0*/  LOP3.LUT R6, R6, 0xffff, RZ, 0xc0, !PT ;  /* 0x0000ffff06067812 */ /* 0x000fc800078ec0ff */
[----:B------:R-:W-:Y:S01]  /*02c0*/  LEA R33, R6, UR4, 0x2 ;  /* 0x0000000406217c11 */ /* 0x000fe2000f8e10ff */
[----:B----4-:R-:W-:-:S06]  /*02d0*/  UMOV UR4, URZ ;  /* 0x000000ff00047c82 */ /* 0x010fcc0008000000 */
.L_x_0:
[----:B------:R-:W0:Y:S01]  /*02e0*/  LDC.64 R8, c[0x0][0x380] ;  /* 0x0000e000ff087b82 */ /* 0x000e220000000a00 */
[----:B------:R-:W-:Y:S02]  /*02f0*/  @!P0 MOV R4, R2 ;  /* 0x0000000200048202 */ /* 0x000fe40000000f00 */
[----:B------:R-:W-:-:S06]  /*0300*/  @!P0 MOV R5, R0 ;  /* 0x0000000000058202 */ /* 0x000fcc0000000f00 */
[----:B------:R-:W2:Y:S01]  /*0310*/  @!P0 LDG.E.128.CONSTANT R4, desc[UR8][R4.64] ;  /* 0x0000000804048981 */ /* 0x000ea2000c1e9d00 */
[----:B0-----:R-:W-:-:S05]  /*0320*/  IMAD.WIDE.U32 R8, R31, 0x4, R8 ;  /* 0x000000041f087825 */ /* 0x001fca00078e0008 */
[----:B------:R-:W3:Y:S04]  /*0330*/  LDG.E.CONSTANT R10, desc[UR8][R8.64] ;  /* 0x00000008080a7981 */ /* 0x000ee8000c1e9900 */
[----:B------:R-:W4:Y:S04]  /*0340*/  LDG.E.CONSTANT R12, desc[UR8][R8.64+0xab80] ;  /* 0x00ab8008080c7981 */ /* 0x000f28000c1e9900 */
[----:B------:R-:W5:Y:S04]  /*0350*/  LDG.E.CONSTANT R14, desc[UR8][R8.64+0x15700] ;  /* 0x01570008080e7981 */ /* 0x000f68000c1e9900 */
[----:B------:R-:W2:Y:S04]  /*0360*/  LDG.E.CONSTANT R16, desc[UR8][R8.64+0x20280] ;  /* 0x0202800808107981 */ /* 0x000ea8000c1e9900 */
[----:B------:R-:W2:Y:S04]  /*0370*/  LDG.E.CONSTANT R18, desc[UR8][R8.64+0x2ae00] ;  /* 0x02ae000808127981 */ /* 0x000ea8000c1e9900 */
[----:B------:R-:W2:Y:S04]  /*0380*/  LDG.E.CONSTANT R22, desc[UR8][R8.64+0x35980] ;  /* 0x0359800808167981 */ /* 0x000ea8000c1e9900 */
[----:B------:R-:W2:Y:S04]  /*0390*/  LDG.E.CONSTANT R38, desc[UR8][R8.64+0x40500] ;  /* 0x0405000808267981 */ /* 0x000ea8000c1e9900 */
[----:B------:R-:W2:Y:S01]  /*03a0*/  LDG.E.CONSTANT R40, desc[UR8][R8.64+0x4b080] ;  /* 0x04b0800808287981 */ /* 0x000ea2000c1e9900 */
[----:B------:R-:W-:Y:S01]  /*03b0*/  BAR.SYNC.DEFER_BLOCKING 0x0 ;  /* 0x0000000000007b1d */ /* 0x000fe20000010000 */
[----:B------:R-:W-:-:S04]  /*03c0*/  UIADD3 UR4, UPT, UPT, UR4, 0x1, URZ ;  /* 0x0000000104047890 */ /* 0x000fc8000fffe0ff */
[----:B------:R-:W-:Y:S01]  /*03d0*/  UISETP.NE.AND UP0, UPT, UR4, 0x38, UPT ;  /* 0x000000380400788c */ /* 0x000fe2000bf05270 */
[----:B------:R-:W-:Y:S02]  /*03e0*/  IADD3 R2, P1, PT, R2, 0x800, RZ ;  /* 0x0000080002027810 */ /* 0x000fe40007f3e0ff */
[----:B------:R-:W-:Y:S02]  /*03f0*/  IADD3 R31, PT, PT, R31, 0x4, RZ ;  /* 0x000000041f1f7810 */ /* 0x000fe40007ffe0ff */
[----:B------:R-:W-:Y:S01]  /*0400*/  IADD3.X R0, PT, PT, RZ, R0, RZ, P1, !PT ;  /* 0x00000000ff007210 */ /* 0x000fe20000ffe4ff */
[----:B---3--:R-:W-:Y:S04]  /*0410*/  STS [R25], R10 ;  /* 0x0000000a19007388 */ /* 0x008fe80000000800 */
[----:B----4-:R-:W-:Y:S04]  /*0420*/  STS [R25+0x310], R12 ;  /* 0x0003100c19007388 */ /* 0x010fe80000000800 */
[----:B-----5:R-:W-:Y:S04]  /*0430*/  STS [R25+0x620], R14 ;  /* 0x0006200e19007388 */ /* 0x020fe80000000800 */
[----:B--2---:R-:W-:Y:S04]  /*0440*/  STS [R25+0x930], R16 ;  /* 0x0009301019007388 */ /* 0x004fe80000000800 */
[----:B------:R-:W-:Y:S04]  /*0450*/  STS [R25+0xc40], R18 ;  /* 0x000c401219007388 */ /* 0x000fe80000000800 */
[----:B------:R-:W-:Y:S04]  /*0460*/  STS [R25+0xf50], R22 ;  /* 0x000f501619007388 */ /* 0x000fe80000000800 */
[----:B------:R-:W-:Y:S04]  /*0470*/  STS [R25+0x1260], R38 ;  /* 0x0012602619007388 */ /* 0x000fe80000000800 */
[----:B------:R-:W-:Y:S04]  /*0480*/  STS [R25+0x1570], R40 ;  /* 0x0015702819007388 */ /* 0x000fe80000000800 */
[----:B------:R-:W-:Y:S01]  /*0490*/  @!P0 STS.128 [R34], R4 ;  /* 0x0000000422008388 */ /* 0x000fe20000000c00 */
[----:B------:R-:W-:Y:S06]  /*04a0*/  BAR.SYNC.DEFER_BLOCKING 0x0 ;  /* 0x0000000000007b1d */ /* 0x000fec0000010000 */
[----:B------:R-:W-:Y:S04]  /*04b0*/  LDS R36, [R32+UR5] ;  /* 0x0000000520247984 */ /* 0x000fe80008000800 */
[----:B------:R-:W0:Y:S04]  /*04c0*/  LDS.128 R16, [R33+0x30] ;  /* 0x0000300021107984 */ /* 0x000e280000000c00 */
[----:B------:R-:W1:Y:S04]  /*04d0*/  LDS.128 R4, [R33] ;  /* 0x0000000021047984 */ /* 0x000e680000000c00 */
[----:B------:R-:W2:Y:S04]  /*04e0*/  LDS.128 R8, [R33+0x10] ;  /* 0x0000100021087984 */ /* 0x000ea80000000c00 */
[----:B------:R-:W3:Y:S04]  /*04f0*/  LDS.128 R12, [R33+0x20] ;  /* 0x00002000210c7984 */ /* 0x000ee80000000c00 */
[----:B------:R-:W4:Y:S04]  /*0500*/  LDS R35, [R32+UR5+0x10] ;  /* 0x0000100520237984 */ /* 0x000f280008000800 */
[----:B------:R-:W5:Y:S04]  /*0510*/  LDS R38, [R32+UR5+0x20] ;  /* 0x0000200520267984 */ /* 0x000f680008000800 */
[----:B------:R-:W5:Y:S01]  /*0520*/  LDS R39, [R32+UR5+0x30] ;  /* 0x0000300520277984 */ /* 0x000f620008000800 */
[----:B0-----:R-:W-:-:S03]  /*0530*/  FFMA R16, R36, R16, R20 ;  /* 0x0000001024107223 */ /* 0x001fc60000000014 */
[----:B------:R-:W0:Y:S01]  /*0540*/  LDS.128 R20, [R33+0x1c0] ;  /* 0x0001c00021147984 */ /* 0x000e220000000c00 */
[----:B-1----:R-:W-:Y:S01]  /*0550*/  FFMA R24, R4, R36, R24 ;  /* 0x0000002404187223 */ /* 0x002fe20000000018 */
[C---:B--2---:R-:W-:Y:S01]  /*0560*/  FFMA R8, R36.reuse, R8, R26 ;  /* 0x0000000824087223 */ /* 0x044fe2000000001a */
[----:B---3--:R-:W-:Y:S02]  /*0570*/  FFMA R12, R36, R12, R27 ;  /* 0x0000000c240c7223 */ /* 0x008fe4000000001b */
[C---:B----4-:R-:W-:Y:S01]  /*0580*/  FFMA R41, R35.reuse, R5, R24 ;  /* 0x0000000523297223 */ /* 0x050fe20000000018 */
[C---:B------:R-:W-:Y:S01]  /*0590*/  FFMA R9, R35.reuse, R9, R8 ;  /* 0x0000000923097223 */ /* 0x040fe20000000008 */
[----:B------:R-:W-:Y:S02]  /*05a0*/  FFMA R13, R35, R13, R12 ;  /* 0x0000000d230d7223 */ /* 0x000fe4000000000c */
[C---:B-----5:R-:W-:Y:S01]  /*05b0*/  FFMA R6, R38.reuse, R6, R41 ;  /* 0x0000000626067223 */ /* 0x060fe20000000029 */
[C---:B------:R-:W-:Y:S01]  /*05c0*/  FFMA R10, R38.reuse, R10, R9 ;  /* 0x0000000a260a7223 */ /* 0x040fe20000000009 */
[----:B------:R-:W-:-:S02]  /*05d0*/  FFMA R14, R38, R14, R13 ;  /* 0x0000000e260e7223 */ /* 0x000fc4000000000d */
[C---:B------:R-:W-:Y:S01]  /*05e0*/  FFMA R24, R39.reuse, R7, R6 ;  /* 0x0000000727187223 */ /* 0x040fe20000000006 */
[C---:B------:R-:W-:Y:S01]  /*05f0*/  FFMA R26, R39.reuse, R11, R10 ;  /* 0x0000000b271a7223 */ /* 0x040fe2000000000a */
[----:B------:R-:W-:Y:S01]  /*0600*/  FFMA R27, R39, R15, R14 ;  /* 0x0000000f271b7223 */ /* 0x000fe2000000000e */
[----:B------:R-:W1:Y:S04]  /*0610*/  LDS.128 R4, [R33+0x1d0] ;  /* 0x0001d00021047984 */ /* 0x000e680000000c00 */
[----:B------:R-:W2:Y:S01]  /*0620*/  LDS.128 R8, [R33+0x1e0] ;  /* 0x0001e00021087984 */ /* 0x000ea20000000c00 */
[----:B0-----:R-:W-:-:S04]  /*0630*/  FFMA R12, R36, R20, R37 ;  /* 0x00000014240c7223 */ /* 0x001fc80000000025 */
[C---:B------:R-:W-:Y:S02]  /*0640*/  FFMA R21, R35.reuse, R21, R12 ;  /* 0x0000001523157223 */ /* 0x040fe4000000000c */
[----:B------:R-:W0:Y:S01]  /*0650*/  LDS.128 R12, [R33+0x1f0] ;  /* 0x0001f000210c7984 */ /* 0x000e220000000c00 */
[----:B------:R-:W-:Y:S01]  /*0660*/  FFMA R17, R35, R17, R16 ;  /* 0x0000001123117223 */ /* 0x000fe20000000010 */
[----:B------:R-:W-:-:S03]  /*0670*/  FFMA R22, R38, R22, R21 ;  /* 0x0000001626167223 */ /* 0x000fc60000000015 */
[----:B------:R-:W-:Y:S01]  /*0680*/  FFMA R18, R38, R18, R17 ;  /* 0x0000001226127223 */ /* 0x000fe20000000011 */
[----:B------:R-:W-:Y:S01]  /*0690*/  FFMA R37, R39, R23, R22 ;  /* 0x0000001727257223 */ /* 0x000fe20000000016 */
[C---:B-1----:R-:W-:Y:S01]  /*06a0*/  FFMA R4, R36.reuse, R4, R28 ;  /* 0x0000000424047223 */ /* 0x042fe2000000001c */
[----:B--2---:R-:W-:-:S03]  /*06b0*/  FFMA R8, R36, R8, R29 ;  /* 0x0000000824087223 */ /* 0x004fc6000000001d */
[C---:B------:R-:W-:Y:S01]  /*06c0*/  FFMA R5, R35.reuse, R5, R4 ;  /* 0x0000000523057223 */ /* 0x040fe20000000004 */
[----:B------:R-:W-:-:S03]  /*06d0*/  FFMA R9, R35, R9, R8 ;  /* 0x0000000923097223 */ /* 0x000fc60000000008 */
[C---:B------:R-:W-:Y:S01]  /*06e0*/  FFMA R6, R38.reuse, R6, R5 ;  /* 0x0000000626067223 */ /* 0x040fe20000000005 */
[----:B------:R-:W-:Y:S01]  /*06f0*/  FFMA R10, R38, R10, R9 ;  /* 0x0000000a260a7223 */ /* 0x000fe20000000009 */
[----:B0-----:R-:W-:-:S04]  /*0700*/  FFMA R12, R36, R12, R30 ;  /* 0x0000000c240c7223 */ /* 0x001fc8000000001e */
[----:B------:R-:W-:-:S04]  /*0710*/  FFMA R13, R35, R13, R12 ;  /* 0x0000000d230d7223 */ /* 0x000fc8000000000c */
[----:B------:R-:W-:Y:S01]  /*0720*/  FFMA R14, R38, R14, R13 ;  /* 0x0000000e260e7223 */ /* 0x000fe2000000000d */
[C---:B------:R-:W-:Y:S01]  /*0730*/  FFMA R20, R39.reuse, R19, R18 ;  /* 0x0000001327147223 */ /* 0x040fe20000000012 */
[C---:B------:R-:W-:Y:S01]  /*0740*/  FFMA R28, R39.reuse, R7, R6 ;  /* 0x00000007271c7223 */ /* 0x040fe20000000006 */
[C---:B------:R-:W-:Y:S01]  /*0750*/  FFMA R29, R39.reuse, R11, R10 ;  /* 0x0000000b271d7223 */ /* 0x040fe2000000000a */
[----:B------:R-:W-:Y:S01]  /*0760*/  FFMA R30, R39, R15, R14 ;  /* 0x0000000f271e7223 */ /* 0x000fe2000000000e */
[----:B------:R-:W-:Y:S06]  /*0770*/  BRA.U UP0, `(.L_x_0) ;  /* 0xfffffff900d87547 */ /* 0x000fec000b83ffff */
[----:B------:R-:W0:Y:S01]  /*0780*/  S2R R11, SR_TID.X ;  /* 0x00000000000b7919 */ /* 0x000e220000002100 */
[----:B------:R-:W1:Y:S01]  /*0790*/  LDC.64 R6, c[0x0][0x398] ;  /* 0x0000e600ff067b82 */ /* 0x000e620000000a00 */
[----:B------:R-:W-:-:S04]  /*07a0*/  SHF.L.U32 R0, R3, 0x2, RZ ;  /* 0x0000000203007819 */ /* 0x000fc800000006ff */
[----:B------:R-:W-:-:S03]  /*07b0*/  LOP3.LUT R0, R0, 0x7c, RZ, 0xc0, !PT ;  /* 0x0000007c00007812 */ /* 0x000fc600078ec0ff */
[----:B------:R-:W2:Y:S01]  /*07c0*/  LDC.64 R4, c[0x0][0x390] ;  /* 0x0000e400ff047b82 */ /* 0x000ea20000000a00 */
[----:B0-----:R-:W-:-:S05]  /*07d0*/  LOP3.LUT R9, R0, 0x3, R11, 0xf8, !PT ;  /* 0x0000000300097812 */ /* 0x001fca00078ef80b */
[----:B-1----:R-:W-:-:S06]  /*07e0*/  IMAD.WIDE.U32 R6, R9, 0x4, R6 ;  /* 0x0000000409067825 */ /* 0x002fcc00078e0006 */
[----:B------:R-:W3:Y:S01]  /*07f0*/  LDG.E.CONSTANT R7, desc[UR8][R6.64] ;  /* 0x0000000806077981 */ /* 0x000ee2000c1e9900 */
[----:B------:R-:W-:-:S05]  /*0800*/  LOP3.LUT R0, R11, 0xffff, RZ, 0xc0, !PT ;  /* 0x0000ffff0b007812 */ /* 0x000fca00078ec0ff */
[----:B------:R-:W-:-:S05]  /*0810*/  IMAD R0, R0, 0x925, RZ ;  /* 0x0000092500007824 */ /* 0x000fca00078e02ff */
[----:B------:R-:W-:-:S04]  /*0820*/  SHF.R.U32.HI R2, RZ, 0x10, R0 ;  /* 0x00000010ff027819 */ /* 0x000fc80000011600 */
[----:B------:R-:W-:-:S05]  /*0830*/  PRMT R0, R2, 0x9910, RZ ;  /* 0x0000991002007816 */ /* 0x000fca00000000ff */
[----:B------:R-:W-:-:S05]  /*0840*/  IMAD R0, R0, 0x1c, RZ ;  /* 0x0000001c00007824 */ /* 0x000fca00078e02ff */
[----:B------:R-:W-:-:S04]  /*0850*/  IADD3 R0, PT, PT, RZ, -R0, RZ ;  /* 0x80000000ff007210 */ /* 0x000fc80007ffe0ff */
[----:B------:R-:W-:Y:S02]  /*0860*/  PRMT R8, R0, 0x7710, RZ ;  /* 0x0000771000087816 */ /* 0x000fe400000000ff */
[----:B------:R-:W-:Y:S02]  /*0870*/  SHF.R.U32.HI R0, RZ, 0x5, R3 ;  /* 0x00000005ff007819 */ /* 0x000fe40000011603 */
[----:B------:R-:W-:-:S03]  /*0880*/  IADD3 R8, PT, PT, R8, R11, RZ ;  /* 0x0000000b08087210 */ /* 0x000fc60007ffe0ff */
[----:B------:R-:W-:Y:S01]  /*0890*/  IMAD R9, R0, 0xc400, R9 ;  /* 0x0000c40000097824 */ /* 0x000fe200078e0209 */
[----:B------:R-:W-:-:S03]  /*08a0*/  SHF.L.U32 R0, R8, 0x7, RZ ;  /* 0x0000000708007819 */ /* 0x000fc600000006ff */
[----:B------:R-:W-:Y:S01]  /*08b0*/  IMAD R9, R2, 0x1c00, R9 ;  /* 0x00001c0002097824 */ /* 0x000fe200078e0209 */
[----:B------:R-:W-:-:S04]  /*08c0*/  LOP3.LUT R0, R0, 0xe00, RZ, 0xc0, !PT ;  /* 0x00000e0000007812 */ /* 0x000fc800078ec0ff */
[----:B------:R-:W-:-:S05]  /*08d0*/  IADD3 R9, PT, PT, R0, R9, RZ ;  /* 0x0000000900097210 */ /* 0x000fca0007ffe0ff */
[----:B--2---:R-:W-:-:S04]  /*08e0*/  IMAD.WIDE.U32 R4, R9, 0x4, R4 ;  /* 0x0000000409047825 */ /* 0x004fc800078e0004 */
[--C-:B---3--:R-:W-:Y:S01]  /*08f0*/  FADD R24, R24, R7.reuse ;  /* 0x0000000718187221 */ /* 0x108fe20000000000 */
[--C-:B------:R-:W-:Y:S01]  /*0900*/  FADD R26, R26, R7.reuse ;  /* 0x000000071a1a7221 */ /* 0x100fe20000000000 */
[--C-:B------:R-:W-:Y:S01]  /*0910*/  FADD R27, R27, R7.reuse ;  /* 0x000000071b1b7221 */ /* 0x100fe20000000000 */
[--C-:B------:R-:W-:Y:S01]  /*0920*/  FADD R20, R20, R7.reuse ;  /* 0x0000000714147221 */ /* 0x100fe20000000000 */
[--C-:B------:R-:W-:Y:S01]  /*0930*/  FADD R37, R37, R7.reuse ;  /* 0x0000000725257221 */ /* 0x100fe20000000000 */
[--C-:B------:R-:W-:Y:S01]  /*0940*/  FADD R28, R28, R7.reuse ;  /* 0x000000071c1c7221 */ /* 0x100fe20000000000 */
[--C-:B------:R-:W-:Y:S01]  /*0950*/  FADD R29, R29, R7.reuse ;  /* 0x000000071d1d7221 */ /* 0x100fe20000000000 */
[----:B------:R-:W-:Y:S01]  /*0960*/  FADD R30, R30, R7 ;  /* 0x000000071e1e7221 */ /* 0x000fe20000000000 */
[----:B------:R-:W-:Y:S02]  /*0970*/  FMNMX R3, RZ, R24, !PT ;  /* 0x00000018ff037209 */ /* 0x000fe40007800000 */
[----:B------:R-:W-:-:S02]  /*0980*/  FMNMX R9, RZ, R26, !PT ;  /* 0x0000001aff097209 */ /* 0x000fc40007800000 */
[----:B------:R-:W-:Y:S01]  /*0990*/  FMNMX R27, RZ, R27, !PT ;  /* 0x0000001bff1b7209 */ /* 0x000fe20007800000 */
[----:B------:R-:W-:Y:S01]  /*09a0*/  STG.E desc[UR8][R4.64], R3 ;  /* 0x0000000304007986 */ /* 0x000fe2000c101908 */
[----:B------:R-:W-:Y:S02]  /*09b0*/  FMNMX R7, RZ, R20, !PT ;  /* 0x00000014ff077209 */ /* 0x000fe40007800000 */
[----:B------:R-:W-:Y:S01]  /*09c0*/  FMNMX R37, RZ, R37, !PT ;  /* 0x00000025ff257209 */ /* 0x000fe20007800000 */
[----:B------:R-:W-:Y:S01]  /*09d0*/  STG.E desc[UR8][R4.64+0x200], R9 ;  /* 0x0002000904007986 */ /* 0x000fe2000c101908 */
[----:B------:R-:W-:Y:S02]  /*09e0*/  FMNMX R11, RZ, R28, !PT ;  /* 0x0000001cff0b7209 */ /* 0x000fe40007800000 */
[----:B------:R-:W-:Y:S01]  /*09f0*/  FMNMX R29, RZ, R29, !PT ;  /* 0x0000001dff1d7209 */ /* 0x000fe20007800000 */
[----:B------:R-:W-:Y:S01]  /*0a00*/  STG.E desc[UR8][R4.64+0x400], R27 ;  /* 0x0004001b04007986 */ /* 0x000fe2000c101908 */
[----:B------:R-:W-:-:S03]  /*0a10*/  FMNMX R13, RZ, R30, !PT ;  /* 0x0000001eff0d7209 */ /* 0x000fc60007800000 */
[----:B------:R-:W-:Y:S04]  /*0a20*/  STG.E desc[UR8][R4.64+0x600], R7 ;  /* 0x0006000704007986 */ /* 0x000fe8000c101908 */
[----:B------:R-:W-:Y:S04]  /*0a30*/  STG.E desc[UR8][R4.64+0x3800], R37 ;  /* 0x0038002504007986 */ /* 0x000fe8000c101908 */
[----:B------:R-:W-:Y:S04]  /*0a40*/  STG.E desc[UR8][R4.64+0x3a00], R11 ;  /* 0x003a000b04007986 */ /* 0x000fe8000c101908 */
[----:B------:R-:W-:Y:S04]  /*0a50*/  STG.E desc[UR8][R4.64+0x3c00], R29 ;  /* 0x003c001d04007986 */ /* 0x000fe8000c101908 */
[----:B------:R-:W-:Y:S01]  /*0a60*/  STG.E desc[UR8][R4.64+0x3e00], R13 ;  /* 0x003e000d04007986 */ /* 0x000fe2000c101908 */
[----:B------:R-:W-:Y:S05]  /*0a70*/  EXIT ;  /* 0x000000000000794d */ /* 0x000fea0003800000 */
.L_x_1:
[----:B------:R-:W-:-:S00]  /*0a80*/  BRA `(.L_x_1) ;  /* 0xfffffffc00fc7947 */ /* 0x000fc0000383ffff */
[----:B------:R-:W-:-:S00]  /*0a90*/  NOP ;  /* 0x0000000000007918 */ /* 0x000fc00000000000 */
        /* <DEDUP_REMOVED lines=14> */
.L_x_2:


//--------------------- .nv.shared.my_kernel_kernel0 --------------------------
	.section	.nv.shared.my_kernel_kernel0,"aw",@nobits
	.sectionflags	@""
	.align	4
.nv.shared.my_kernel_kernel0:
	.zero		7360


//--------------------- .nv.shared.reserved.0     --------------------------
	.section	.nv.shared.reserved.0,"aw",@nobits
	.weak		__nv_reservedSMEM_offset_0_alias
	.size		__nv_reservedSMEM_offset_0_alias, 0, 64
	.other		__nv_reservedSMEM_offset_0_alias,@"STO_CUDA_RESERVED_SHARED STV_DEFAULT"
__nv_reservedSMEM_offset_0_alias:
	.zero		0
	.zero		64


//--------------------- .nv.constant0.my_kernel_kernel0 --------------------------
	.section	.nv.constant0.my_kernel_kernel0,"a",@progbits
	.sectionflags	@""
	.align	4
.nv.constant0.my_kernel_kernel0:
	.zero		928


//--------------------- SYMBOLS --------------------------

	.type		.nv.reservedSmem.offset0,@object
	.size		.nv.reservedSmem.offset0,0x4
	.type		.nv.reservedSmem.cap,@object
	.size		.nv.reservedSmem.cap,0x4
